//
// Generated by NVIDIA NVVM Compiler
//
// Compiler Build ID: CL-36424714
// Cuda compilation tools, release 13.0, V13.0.88
// Based on NVVM 20.0.0
//

.version 9.0
.target sm_100
.address_size 64

	// .globl	_Z9matrixMulPfS_S_i

.visible .entry _Z9matrixMulPfS_S_i(
	.param .u64 .ptr .align 1 _Z9matrixMulPfS_S_i_param_0,
	.param .u64 .ptr .align 1 _Z9matrixMulPfS_S_i_param_1,
	.param .u64 .ptr .align 1 _Z9matrixMulPfS_S_i_param_2,
	.param .u32 _Z9matrixMulPfS_S_i_param_3
)
{
	.reg .pred 	%p<10>;
	.reg .b32 	%r<74>;
	.reg .b32 	%f<67>;
	.reg .b64 	%rd<67>;

	ld.param.u64 	%rd14, [_Z9matrixMulPfS_S_i_param_1];
	ld.param.u64 	%rd15, [_Z9matrixMulPfS_S_i_param_2];
	ld.param.u32 	%r29, [_Z9matrixMulPfS_S_i_param_3];
	cvta.to.global.u64 	%rd1, %rd15;
	cvta.to.global.u64 	%rd2, %rd14;
	mov.u32 	%r30, %ctaid.y;
	mov.u32 	%r31, %ntid.y;
	mov.u32 	%r32, %tid.y;
	mad.lo.s32 	%r1, %r30, %r31, %r32;
	mov.u32 	%r33, %ctaid.x;
	mov.u32 	%r34, %ntid.x;
	mov.u32 	%r35, %tid.x;
	mad.lo.s32 	%r2, %r33, %r34, %r35;
	setp.lt.s32 	%p1, %r29, 1;
	mov.f32 	%f66, 0f00000000;
	@%p1 bra 	$L__BB0_13;
	mul.lo.s32 	%r3, %r29, %r1;
	and.b32  	%r4, %r29, 7;
	setp.lt.u32 	%p2, %r29, 8;
	mov.b32 	%r68, 0;
	mov.u32 	%r73, %r68;
	@%p2 bra 	$L__BB0_4;
	and.b32  	%r68, %r29, 2147483640;
	neg.s32 	%r62, %r68;
	mul.wide.u32 	%rd16, %r29, 4;
	add.s64 	%rd3, %rd1, %rd16;
	mul.wide.u32 	%rd17, %r29, 8;
	add.s64 	%rd4, %rd1, %rd17;
	mul.wide.u32 	%rd18, %r29, 12;
	add.s64 	%rd5, %rd1, %rd18;
	mul.wide.u32 	%rd19, %r29, 16;
	add.s64 	%rd6, %rd1, %rd19;
	mul.wide.u32 	%rd20, %r29, 20;
	add.s64 	%rd7, %rd1, %rd20;
	mul.wide.u32 	%rd21, %r29, 24;
	add.s64 	%rd8, %rd1, %rd21;
	mul.wide.u32 	%rd22, %r29, 28;
	add.s64 	%rd9, %rd1, %rd22;
	mul.wide.u32 	%rd23, %r3, 4;
	add.s64 	%rd24, %rd23, %rd2;
	add.s64 	%rd66, %rd24, 16;
	mov.b32 	%r73, 0;
	mov.u32 	%r61, %r2;
$L__BB0_3:
	.pragma "nounroll";
	mul.wide.s32 	%rd25, %r61, 4;
	add.s64 	%rd26, %rd3, %rd25;
	add.s64 	%rd27, %rd4, %rd25;
	add.s64 	%rd28, %rd5, %rd25;
	add.s64 	%rd29, %rd6, %rd25;
	add.s64 	%rd30, %rd7, %rd25;
	add.s64 	%rd31, %rd8, %rd25;
	add.s64 	%rd32, %rd9, %rd25;
	add.s64 	%rd33, %rd1, %rd25;
	ld.global.f32 	%f4, [%rd66+-16];
	ld.global.f32 	%f5, [%rd33];
	cvt.rn.f32.s32 	%f6, %r73;
	fma.rn.f32 	%f7, %f4, %f5, %f6;
	cvt.rzi.s32.f32 	%r39, %f7;
	ld.global.f32 	%f8, [%rd66+-12];
	ld.global.f32 	%f9, [%rd26];
	cvt.rn.f32.s32 	%f10, %r39;
	fma.rn.f32 	%f11, %f8, %f9, %f10;
	cvt.rzi.s32.f32 	%r40, %f11;
	ld.global.f32 	%f12, [%rd66+-8];
	ld.global.f32 	%f13, [%rd27];
	cvt.rn.f32.s32 	%f14, %r40;
	fma.rn.f32 	%f15, %f12, %f13, %f14;
	cvt.rzi.s32.f32 	%r41, %f15;
	ld.global.f32 	%f16, [%rd66+-4];
	ld.global.f32 	%f17, [%rd28];
	cvt.rn.f32.s32 	%f18, %r41;
	fma.rn.f32 	%f19, %f16, %f17, %f18;
	cvt.rzi.s32.f32 	%r42, %f19;
	ld.global.f32 	%f20, [%rd66];
	ld.global.f32 	%f21, [%rd29];
	cvt.rn.f32.s32 	%f22, %r42;
	fma.rn.f32 	%f23, %f20, %f21, %f22;
	cvt.rzi.s32.f32 	%r43, %f23;
	ld.global.f32 	%f24, [%rd66+4];
	ld.global.f32 	%f25, [%rd30];
	cvt.rn.f32.s32 	%f26, %r43;
	fma.rn.f32 	%f27, %f24, %f25, %f26;
	cvt.rzi.s32.f32 	%r44, %f27;
	ld.global.f32 	%f28, [%rd66+8];
	ld.global.f32 	%f29, [%rd31];
	cvt.rn.f32.s32 	%f30, %r44;
	fma.rn.f32 	%f31, %f28, %f29, %f30;
	cvt.rzi.s32.f32 	%r45, %f31;
	ld.global.f32 	%f32, [%rd66+12];
	ld.global.f32 	%f33, [%rd32];
	cvt.rn.f32.s32 	%f34, %r45;
	fma.rn.f32 	%f35, %f32, %f33, %f34;
	cvt.rzi.s32.f32 	%r73, %f35;
	add.s32 	%r62, %r62, 8;
	shl.b32 	%r46, %r29, 3;
	add.s32 	%r61, %r61, %r46;
	add.s64 	%rd66, %rd66, 32;
	setp.ne.s32 	%p3, %r62, 0;
	@%p3 bra 	$L__BB0_3;
$L__BB0_4:
	setp.eq.s32 	%p4, %r4, 0;
	@%p4 bra 	$L__BB0_12;
	and.b32  	%r16, %r29, 3;
	setp.lt.u32 	%p5, %r4, 4;
	@%p5 bra 	$L__BB0_7;
	add.s32 	%r48, %r68, %r3;
	mul.wide.u32 	%rd34, %r48, 4;
	add.s64 	%rd35, %rd2, %rd34;
	ld.global.f32 	%f36, [%rd35];
	mad.lo.s32 	%r49, %r68, %r29, %r2;
	mul.wide.s32 	%rd36, %r49, 4;
	add.s64 	%rd37, %rd1, %rd36;
	ld.global.f32 	%f37, [%rd37];
	cvt.rn.f32.s32 	%f38, %r73;
	fma.rn.f32 	%f39, %f36, %f37, %f38;
	cvt.rzi.s32.f32 	%r50, %f39;
	cvt.u64.u32 	%rd38, %r3;
	cvt.u64.u32 	%rd39, %r68;
	add.s64 	%rd40, %rd39, %rd38;
	shl.b64 	%rd41, %rd40, 2;
	add.s64 	%rd42, %rd2, %rd41;
	ld.global.f32 	%f40, [%rd42+4];
	mul.wide.u32 	%rd43, %r29, 4;
	add.s64 	%rd44, %rd37, %rd43;
	ld.global.f32 	%f41, [%rd44];
	cvt.rn.f32.s32 	%f42, %r50;
	fma.rn.f32 	%f43, %f40, %f41, %f42;
	cvt.rzi.s32.f32 	%r51, %f43;
	ld.global.f32 	%f44, [%rd42+8];
	add.s64 	%rd45, %rd44, %rd43;
	ld.global.f32 	%f45, [%rd45];
	cvt.rn.f32.s32 	%f46, %r51;
	fma.rn.f32 	%f47, %f44, %f45, %f46;
	cvt.rzi.s32.f32 	%r52, %f47;
	ld.global.f32 	%f48, [%rd42+12];
	add.s64 	%rd46, %rd45, %rd43;
	ld.global.f32 	%f49, [%rd46];
	cvt.rn.f32.s32 	%f50, %r52;
	fma.rn.f32 	%f51, %f48, %f49, %f50;
	cvt.rzi.s32.f32 	%r73, %f51;
	add.s32 	%r68, %r68, 4;
$L__BB0_7:
	setp.eq.s32 	%p6, %r16, 0;
	@%p6 bra 	$L__BB0_12;
	setp.eq.s32 	%p7, %r16, 1;
	@%p7 bra 	$L__BB0_10;
	add.s32 	%r54, %r68, %r3;
	mul.wide.u32 	%rd47, %r54, 4;
	add.s64 	%rd48, %rd2, %rd47;
	ld.global.f32 	%f52, [%rd48];
	mad.lo.s32 	%r55, %r68, %r29, %r2;
	mul.wide.s32 	%rd49, %r55, 4;
	add.s64 	%rd50, %rd1, %rd49;
	ld.global.f32 	%f53, [%rd50];
	cvt.rn.f32.s32 	%f54, %r73;
	fma.rn.f32 	%f55, %f52, %f53, %f54;
	cvt.rzi.s32.f32 	%r56, %f55;
	cvt.u64.u32 	%rd51, %r3;
	cvt.u64.u32 	%rd52, %r68;
	add.s64 	%rd53, %rd52, %rd51;
	shl.b64 	%rd54, %rd53, 2;
	add.s64 	%rd55, %rd2, %rd54;
	ld.global.f32 	%f56, [%rd55+4];
	mul.wide.u32 	%rd56, %r29, 4;
	add.s64 	%rd57, %rd50, %rd56;
	ld.global.f32 	%f57, [%rd57];
	cvt.rn.f32.s32 	%f58, %r56;
	fma.rn.f32 	%f59, %f56, %f57, %f58;
	cvt.rzi.s32.f32 	%r73, %f59;
	add.s32 	%r68, %r68, 2;
$L__BB0_10:
	and.b32  	%r57, %r29, 1;
	setp.eq.b32 	%p8, %r57, 1;
	not.pred 	%p9, %p8;
	@%p9 bra 	$L__BB0_12;
	add.s32 	%r58, %r68, %r3;
	mul.wide.u32 	%rd58, %r58, 4;
	add.s64 	%rd59, %rd2, %rd58;
	ld.global.f32 	%f60, [%rd59];
	mad.lo.s32 	%r59, %r68, %r29, %r2;
	mul.wide.s32 	%rd60, %r59, 4;
	add.s64 	%rd61, %rd1, %rd60;
	ld.global.f32 	%f61, [%rd61];
	cvt.rn.f32.s32 	%f62, %r73;
	fma.rn.f32 	%f63, %f60, %f61, %f62;
	cvt.rzi.s32.f32 	%r73, %f63;
$L__BB0_12:
	cvt.rn.f32.s32 	%f66, %r73;
$L__BB0_13:
	ld.param.u64 	%rd65, [_Z9matrixMulPfS_S_i_param_0];
	cvta.to.global.u64 	%rd62, %rd65;
	mad.lo.s32 	%r60, %r29, %r1, %r2;
	mul.wide.s32 	%rd63, %r60, 4;
	add.s64 	%rd64, %rd62, %rd63;
	ld.global.f32 	%f64, [%rd64];
	add.f32 	%f65, %f66, %f64;
	st.global.f32 	[%rd64], %f65;
	ret;

}


// ===== COMPILED SASS (sm_100) =====

	.target	sm_100

	.elftype	@"ET_EXEC"


//--------------------- .note.nv.tkinfo           --------------------------
	.section	.note.nv.tkinfo,"",@"SHT_NOTE"
	.sectionflags	@"SHF_NOTE_NV_TKINFO"
	.tkinfo
        /*0018*/ 	.word	0x00000002
        /*0030*/ 	.string	""
        /*0030*/ 	.string	"ptxas"
        /*0030*/ 	.string	"Cuda compilation tools, release 13.0, V13.0.88"
        /*0030*/ 	.string	"Build cuda_13.0.r13.0/compiler.36424714_0"
        /*0030*/ 	.string	"-arch sm_100 -m 64 "



//--------------------- .note.nv.cuinfo           --------------------------
	.section	.note.nv.cuinfo,"",@"SHT_NOTE"
	.sectionflags	@"SHF_NOTE_NV_CUINFO"
        /*0018*/ 	.short	0x0002
        /*001a*/ 	.short	0x0064
        /*001c*/ 	.short	0x0082
	.zero		2


//--------------------- .nv.info                  --------------------------
	.section	.nv.info,"",@"SHT_CUDA_INFO"
	.align	4


	//----- nvinfo : EIATTR_REGCOUNT
	.align		4
        /*0000*/ 	.byte	0x04, 0x2f
        /*0002*/ 	.short	(.L_1 - .L_0)
	.align		4
.L_0:
        /*0004*/ 	.word	index@(_Z9matrixMulPfS_S_i)
        /*0008*/ 	.word	0x0000001c


	//----- nvinfo : EIATTR_FRAME_SIZE
	.align		4
.L_1:
        /*000c*/ 	.byte	0x04, 0x11
        /*000e*/ 	.short	(.L_3 - .L_2)
	.align		4
.L_2:
        /*0010*/ 	.word	index@(_Z9matrixMulPfS_S_i)
        /*0014*/ 	.word	0x00000000


	//----- nvinfo : EIATTR_MIN_STACK_SIZE
	.align		4
.L_3:
        /*0018*/ 	.byte	0x04, 0x12
        /*001a*/ 	.short	(.L_5 - .L_4)
	.align		4
.L_4:
        /*001c*/ 	.word	index@(_Z9matrixMulPfS_S_i)
        /*0020*/ 	.word	0x00000000
.L_5:


//--------------------- .nv.compat                --------------------------
	.section	.nv.compat,"",@"SHT_CUDA_COMPAT_INFO"
	.align	4
        /*0000*/ 	.byte	0x02, 0x09, 0x00, 0x00, 0x02, 0x02, 0x01, 0x00, 0x02, 0x05, 0x05, 0x00, 0x03, 0x07, 0x01, 0x01
        /*0010*/ 	.byte	0x02, 0x03, 0x00, 0x00, 0x02, 0x06, 0x01, 0x00, 0x04, 0x0b, 0x08, 0x00, 0x09, 0x00, 0x00, 0x00
        /*0020*/ 	.byte	0x00, 0x00, 0x00, 0x00


//--------------------- .nv.info._Z9matrixMulPfS_S_i --------------------------
	.section	.nv.info._Z9matrixMulPfS_S_i,"",@"SHT_CUDA_INFO"
	.sectionflags	@""
	.align	4


	//----- nvinfo : EIATTR_CUDA_API_VERSION
	.align		4
        /*0000*/ 	.byte	0x04, 0x37
        /*0002*/ 	.short	(.L_7 - .L_6)
.L_6:
        /*0004*/ 	.word	0x00000082


	//----- nvinfo : EIATTR_KPARAM_INFO
	.align		4
.L_7:
        /*0008*/ 	.byte	0x04, 0x17
        /*000a*/ 	.short	(.L_9 - .L_8)
.L_8:
        /*000c*/ 	.word	0x00000000
        /*0010*/ 	.short	0x0003
        /*0012*/ 	.short	0x0018
        /*0014*/ 	.byte	0x00, 0xf0, 0x11, 0x00


	//----- nvinfo : EIATTR_KPARAM_INFO
	.align		4
.L_9:
        /*0018*/ 	.byte	0x04, 0x17
        /*001a*/ 	.short	(.L_11 - .L_10)
.L_10:
        /*001c*/ 	.word	0x00000000
        /*0020*/ 	.short	0x0002
        /*0022*/ 	.short	0x0010
        /*0024*/ 	.byte	0x00, 0xf5, 0x21, 0x00


	//----- nvinfo : EIATTR_KPARAM_INFO
	.align		4
.L_11:
        /*0028*/ 	.byte	0x04, 0x17
        /*002a*/ 	.short	(.L_13 - .L_12)
.L_12:
        /*002c*/ 	.word	0x00000000
        /*0030*/ 	.short	0x0001
        /*0032*/ 	.short	0x0008
        /*0034*/ 	.byte	0x00, 0xf5, 0x21, 0x00


	//----- nvinfo : EIATTR_KPARAM_INFO
	.align		4
.L_13:
        /*0038*/ 	.byte	0x04, 0x17
        /*003a*/ 	.short	(.L_15 - .L_14)
.L_14:
        /*003c*/ 	.word	0x00000000
        /*0040*/ 	.short	0x0000
        /*0042*/ 	.short	0x0000
        /*0044*/ 	.byte	0x00, 0xf5, 0x21, 0x00


	//----- nvinfo : EIATTR_SPARSE_MMA_MASK
	.align		4
.L_15:
        /*0048*/ 	.byte	0x03, 0x50
        /*004a*/ 	.short	0x0000


	//----- nvinfo : EIATTR_MAXREG_COUNT
	.align		4
        /*004c*/ 	.byte	0x03, 0x1b
        /*004e*/ 	.short	0x00ff


	//----- nvinfo : EIATTR_MERCURY_ISA_VERSION
	.align		4
        /*0050*/ 	.byte	0x03, 0x5f
        /*0052*/ 	.short	0x0101


	//----- nvinfo : EIATTR_VRC_CTA_INIT_COUNT
	.align		4
        /*0054*/ 	.byte	0x02, 0x4a
	.zero		1
	.zero		1


	//----- nvinfo : EIATTR_EXIT_INSTR_OFFSETS
	.align		4
        /*0058*/ 	.byte	0x04, 0x1c
        /*005a*/ 	.short	(.L_17 - .L_16)


	//   ....[0]....
.L_16:
        /*005c*/ 	.word	0x00000c60


	//----- nvinfo : EIATTR_CBANK_PARAM_SIZE
	.align		4
.L_17:
        /*0060*/ 	.byte	0x03, 0x19
        /*0062*/ 	.short	0x001c


	//----- nvinfo : EIATTR_PARAM_CBANK
	.align		4
        /*0064*/ 	.byte	0x04, 0x0a
        /*0066*/ 	.short	(.L_19 - .L_18)
	.align		4
.L_18:
        /*0068*/ 	.word	index@(.nv.constant0._Z9matrixMulPfS_S_i)
        /*006c*/ 	.short	0x0380
        /*006e*/ 	.short	0x001c


	//----- nvinfo : EIATTR_SW_WAR
	.align		4
.L_19:
        /*0070*/ 	.byte	0x04, 0x36
        /*0072*/ 	.short	(.L_21 - .L_20)
.L_20:
        /*0074*/ 	.word	0x00000008
.L_21:


//--------------------- .nv.callgraph             --------------------------
	.section	.nv.callgraph,"",@"SHT_CUDA_CALLGRAPH"
	.align	4
	.sectionentsize	8
	.align		4
        /*0000*/ 	.word	0x00000000
	.align		4
        /*0004*/ 	.word	0xffffffff
	.align		4
        /*0008*/ 	.word	0x00000000
	.align		4
        /*000c*/ 	.word	0xfffffffe
	.align		4
        /*0010*/ 	.word	0x00000000
	.align		4
        /*0014*/ 	.word	0xfffffffd
	.align		4
        /*0018*/ 	.word	0x00000000
	.align		4
        /*001c*/ 	.word	0xfffffffc


//--------------------- .text._Z9matrixMulPfS_S_i --------------------------
	.section	.text._Z9matrixMulPfS_S_i,"ax",@progbits
	.align	128
        .global         _Z9matrixMulPfS_S_i
        .type           _Z9matrixMulPfS_S_i,@function
        .size           _Z9matrixMulPfS_S_i,(.L_x_7 - _Z9matrixMulPfS_S_i)
        .other          _Z9matrixMulPfS_S_i,@"STO_CUDA_ENTRY STV_DEFAULT"
_Z9matrixMulPfS_S_i:
.text._Z9matrixMulPfS_S_i:
[----:B------:R-:W-:Y:S01]  /*0000*/  LDC R1, c[0x0][0x37c] ;  /* 0x0000df00ff017b82 */ /* 0x000fe20000000800 */
[----:B------:R-:W0:Y:S01]  /*0010*/  S2R R3, SR_TID.Y ;  /* 0x0000000000037919 */ /* 0x000e220000002200 */
[----:B------:R-:W1:Y:S06]  /*0020*/  LDCU UR10, c[0x0][0x398] ;  /* 0x00007300ff0a77ac */ /* 0x000e6c0008000800 */
[----:B------:R-:W0:Y:S01]  /*0030*/  LDC R0, c[0x0][0x364] ;  /* 0x0000d900ff007b82 */ /* 0x000e220000000800 */
[----:B------:R-:W-:Y:S01]  /*0040*/  HFMA2 R10, -RZ, RZ, 0, 0 ;  /* 0x00000000ff0a7431 */ /* 0x000fe200000001ff */
[----:B------:R-:W2:Y:S01]  /*0050*/  S2R R2, SR_TID.X ;  /* 0x0000000000027919 */ /* 0x000ea20000002100 */
[----:B------:R-:W3:Y:S05]  /*0060*/  LDCU.64 UR8, c[0x0][0x358] ;  /* 0x00006b00ff0877ac */ /* 0x000eea0008000a00 */
[----:B------:R-:W0:Y:S08]  /*0070*/  S2UR UR4, SR_CTAID.Y ;  /* 0x00000000000479c3 */ /* 0x000e300000002600 */
[----:B------:R-:W2:Y:S01]  /*0080*/  S2UR UR5, SR_CTAID.X ;  /* 0x00000000000579c3 */ /* 0x000ea20000002500 */
[----:B-1----:R-:W-:-:S07]  /*0090*/  UISETP.GE.AND UP0, UPT, UR10, 0x1, UPT ;  /* 0x000000010a00788c */ /* 0x002fce000bf06270 */
[----:B------:R-:W2:Y:S01]  /*00a0*/  LDC R11, c[0x0][0x360] ;  /* 0x0000d800ff0b7b82 */ /* 0x000ea20000000800 */
[----:B0-----:R-:W-:Y:S02]  /*00b0*/  IMAD R0, R0, UR4, R3 ;  /* 0x0000000400007c24 */ /* 0x001fe4000f8e0203 */
[----:B--2---:R-:W-:Y:S01]  /*00c0*/  IMAD R11, R11, UR5, R2 ;  /* 0x000000050b0b7c24 */ /* 0x004fe2000f8e0202 */
[----:B---3--:R-:W-:Y:S06]  /*00d0*/  BRA.U !UP0, `(.L_x_0) ;  /* 0x0000000908c87547 */ /* 0x008fec000b800000 */
[----:B------:R-:W-:Y:S02]  /*00e0*/  UISETP.GE.U32.AND UP1, UPT, UR10, 0x8, UPT ;  /* 0x000000080a00788c */ /* 0x000fe4000bf26070 */
[----:B------:R-:W-:Y:S01]  /*00f0*/  IMAD R5, R0, UR10, RZ ;  /* 0x0000000a00057c24 */ /* 0x000fe2000f8e02ff */
[----:B------:R-:W-:Y:S01]  /*0100*/  ULOP3.LUT UR11, UR10, 0x7, URZ, 0xc0, !UPT ;  /* 0x000000070a0b7892 */ /* 0x000fe2000f8ec0ff */
[----:B------:R-:W-:Y:S01]  /*0110*/  MOV R10, RZ ;  /* 0x000000ff000a7202 */ /* 0x000fe20000000f00 */
[----:B------:R-:W-:Y:S02]  /*0120*/  UMOV UR4, URZ ;  /* 0x000000ff00047c82 */ /* 0x000fe40008000000 */
[----:B------:R-:W-:Y:S02]  /*0130*/  UISETP.NE.AND UP0, UPT, UR11, URZ, UPT ;  /* 0x000000ff0b00728c */ /* 0x000fe4000bf05270 */
[----:B------:R-:W-:Y:S09]  /*0140*/  BRA.U !UP1, `(.L_x_1) ;  /* 0x0000000509487547 */ /* 0x000ff2000b800000 */
[----:B------:R-:W0:Y:S01]  /*0150*/  LDC.64 R2, c[0x0][0x388] ;  /* 0x0000e200ff027b82 */ /* 0x000e220000000a00 */
[----:B------:R-:W1:Y:S01]  /*0160*/  LDCU.64 UR12, c[0x0][0x390] ;  /* 0x00007200ff0c77ac */ /* 0x000e620008000a00 */
[----:B------:R-:W-:Y:S02]  /*0170*/  MOV R10, RZ ;  /* 0x000000ff000a7202 */ /* 0x000fe40000000f00 */
[----:B------:R-:W-:Y:S01]  /*0180*/  MOV R12, R11 ;  /* 0x0000000b000c7202 */ /* 0x000fe20000000f00 */
[----:B------:R-:W-:-:S04]  /*0190*/  ULOP3.LUT UR4, UR10, 0x7ffffff8, URZ, 0xc0, !UPT ;  /* 0x7ffffff80a047892 */ /* 0x000fc8000f8ec0ff */
[----:B------:R-:W-:Y:S02]  /*01a0*/  UIADD3 UR5, UPT, UPT, -UR4, URZ, URZ ;  /* 0x000000ff04057290 */ /* 0x000fe4000fffe1ff */
[----:B-1----:R-:W-:Y:S01]  /*01b0*/  UIMAD.WIDE.U32 UR6, UR10, 0x1c, UR12 ;  /* 0x0000001c0a0678a5 */ /* 0x002fe2000f8e000c */
[----:B0-----:R-:W-:-:S03]  /*01c0*/  IMAD.WIDE.U32 R2, R5, 0x4, R2 ;  /* 0x0000000405027825 */ /* 0x001fc600078e0002 */
[----:B------:R-:W-:-:S04]  /*01d0*/  IADD3 R2, P0, PT, R2, 0x10, RZ ;  /* 0x0000001002027810 */ /* 0x000fc80007f1e0ff */
[----:B------:R-:W-:-:S09]  /*01e0*/  IADD3.X R3, PT, PT, RZ, R3, RZ, P0, !PT ;  /* 0x00000003ff037210 */ /* 0x000fd200007fe4ff */
.L_x_2:
[----:B------:R-:W-:Y:S01]  /*01f0*/  IMAD.MOV.U32 R9, RZ, RZ, 0x4 ;  /* 0x00000004ff097424 */ /* 0x000fe200078e00ff */
[----:B------:R-:W2:Y:S03]  /*0200*/  LDG.E R14, desc[UR8][R2.64+-0x10] ;  /* 0xfffff008020e7981 */ /* 0x000ea6000c1e1900 */
[----:B------:R-:W-:Y:S01]  /*0210*/  IMAD.WIDE R8, R12, R9, UR12 ;  /* 0x0000000c0c087e25 */ /* 0x000fe2000f8e0209 */
[----:B------:R-:W-:Y:S01]  /*0220*/  UIMAD.WIDE.U32 UR14, UR10, 0x4, UR12 ;  /* 0x000000040a0e78a5 */ /* 0x000fe2000f8e000c */
[----:B------:R-:W3:Y:S04]  /*0230*/  LDG.E R16, desc[UR8][R2.64+-0xc] ;  /* 0xfffff40802107981 */ /* 0x000ee8000c1e1900 */
[----:B0-----:R0:W2:Y:S01]  /*0240*/  LDG.E R13, desc[UR8][R8.64] ;  /* 0x00000008080d7981 */ /* 0x0010a2000c1e1900 */
[----:B------:R-:W-:-:S02]  /*0250*/  MOV R4, UR14 ;  /* 0x0000000e00047c02 */ /* 0x000fc40008000f00 */
[----:B------:R-:W-:Y:S01]  /*0260*/  MOV R5, UR15 ;  /* 0x0000000f00057c02 */ /* 0x000fe20008000f00 */
[----:B------:R-:W4:Y:S02]  /*0270*/  LDG.E R18, desc[UR8][R2.64+-0x8] ;  /* 0xfffff80802127981 */ /* 0x000f24000c1e1900 */
[----:B------:R-:W-:Y:S02]  /*0280*/  IMAD.WIDE R4, R12, 0x4, R4 ;  /* 0x000000040c047825 */ /* 0x000fe400078e0204 */
[----:B------:R-:W5:Y:S04]  /*0290*/  LDG.E R20, desc[UR8][R2.64+-0x4] ;  /* 0xfffffc0802147981 */ /* 0x000f68000c1e1900 */
[----:B------:R1:W3:Y:S01]  /*02a0*/  LDG.E R15, desc[UR8][R4.64] ;  /* 0x00000008040f7981 */ /* 0x0002e2000c1e1900 */
[----:B------:R-:W-:Y:S01]  /*02b0*/  UIMAD.WIDE.U32 UR14, UR10, 0x8, UR12 ;  /* 0x000000080a0e78a5 */ /* 0x000fe2000f8e000c */
[----:B------:R-:W-:-:S02]  /*02c0*/  HFMA2 R25, -RZ, RZ, 0, 2.384185791015625e-07 ;  /* 0x00000004ff197431 */ /* 0x000fc400000001ff */
[----:B------:R-:W5:Y:S03]  /*02d0*/  LDG.E R21, desc[UR8][R2.64] ;  /* 0x0000000802157981 */ /* 0x000f66000c1e1900 */
[----:B------:R-:W-:Y:S01]  /*02e0*/  MOV R6, UR14 ;  /* 0x0000000e00067c02 */ /* 0x000fe20008000f00 */
[----:B------:R-:W5:Y:S01]  /*02f0*/  LDG.E R23, desc[UR8][R2.64+0x4] ;  /* 0x0000040802177981 */ /* 0x000f62000c1e1900 */
[----:B------:R-:W-:-:S03]  /*0300*/  MOV R7, UR15 ;  /* 0x0000000f00077c02 */ /* 0x000fc60008000f00 */
[----:B------:R-:W-:-:S05]  /*0310*/  IMAD.WIDE R6, R12, 0x4, R6 ;  /* 0x000000040c067825 */ /* 0x000fca00078e0206 */
[----:B------:R1:W4:Y:S01]  /*0320*/  LDG.E R17, desc[UR8][R6.64] ;  /* 0x0000000806117981 */ /* 0x000322000c1e1900 */
[----:B------:R-:W-:-:S06]  /*0330*/  UIMAD.WIDE.U32 UR14, UR10, 0xc, UR12 ;  /* 0x0000000c0a0e78a5 */ /* 0x000fcc000f8e000c */
[----:B0-----:R-:W-:Y:S01]  /*0340*/  MOV R9, UR15 ;  /* 0x0000000f00097c02 */ /* 0x001fe20008000f00 */
[----:B------:R-:W-:-:S04]  /*0350*/  IMAD.U32 R8, RZ, RZ, UR14 ;  /* 0x0000000eff087e24 */ /* 0x000fc8000f8e00ff */
[----:B------:R-:W-:-:S05]  /*0360*/  IMAD.WIDE R8, R12, 0x4, R8 ;  /* 0x000000040c087825 */ /* 0x000fca00078e0208 */
[----:B------:R0:W5:Y:S01]  /*0370*/  LDG.E R19, desc[UR8][R8.64] ;  /* 0x0000000808137981 */ /* 0x000162000c1e1900 */
[----:B------:R-:W-:-:S06]  /*0380*/  UIMAD.WIDE.U32 UR14, UR10, 0x10, UR12 ;  /* 0x000000100a0e78a5 */ /* 0x000fcc000f8e000c */
[----:B------:R-:W-:-:S05]  /*0390*/  IMAD.WIDE R24, R12, R25, UR14 ;  /* 0x0000000e0c187e25 */ /* 0x000fca000f8e0219 */
[----:B------:R-:W5:Y:S01]  /*03a0*/  LDG.E R22, desc[UR8][R24.64] ;  /* 0x0000000818167981 */ /* 0x000f62000c1e1900 */
[----:B------:R-:W-:Y:S01]  /*03b0*/  UIMAD.WIDE.U32 UR14, UR10, 0x14, UR12 ;  /* 0x000000140a0e78a5 */ /* 0x000fe2000f8e000c */
[----:B-1----:R-:W-:-:S05]  /*03c0*/  MOV R5, 0x4 ;  /* 0x0000000400057802 */ /* 0x002fca0000000f00 */
[----:B------:R-:W-:-:S04]  /*03d0*/  IMAD.WIDE R4, R12, R5, UR14 ;  /* 0x0000000e0c047e25 */ /* 0x000fc8000f8e0205 */
[----:B------:R-:W-:Y:S01]  /*03e0*/  HFMA2 R7, -RZ, RZ, 0, 2.384185791015625e-07 ;  /* 0x00000004ff077431 */ /* 0x000fe200000001ff */
[----:B------:R-:W5:Y:S04]  /*03f0*/  LDG.E R24, desc[UR8][R2.64+0x8] ;  /* 0x0000080802187981 */ /* 0x000f68000c1e1900 */
[----:B------:R1:W5:Y:S01]  /*0400*/  LDG.E R4, desc[UR8][R4.64] ;  /* 0x0000000804047981 */ /* 0x000362000c1e1900 */
[----:B------:R-:W-:Y:S01]  /*0410*/  UIMAD.WIDE.U32 UR14, UR10, 0x18, UR12 ;  /* 0x000000180a0e78a5 */ /* 0x000fe2000f8e000c */
[----:B0-----:R-:W-:Y:S02]  /*0420*/  IMAD.MOV.U32 R9, RZ, RZ, 0x4 ;  /* 0x00000004ff097424 */ /* 0x001fe400078e00ff */
[----:B------:R0:W5:Y:S03]  /*0430*/  LDG.E R25, desc[UR8][R2.64+0xc] ;  /* 0x00000c0802197981 */ /* 0x000166000c1e1900 */
[----:B------:R-:W-:-:S06]  /*0440*/  IMAD.WIDE R6, R12, R7, UR14 ;  /* 0x0000000e0c067e25 */ /* 0x000fcc000f8e0207 */
[----:B------:R-:W5:Y:S01]  /*0450*/  LDG.E R7, desc[UR8][R6.64] ;  /* 0x0000000806077981 */ /* 0x000f62000c1e1900 */
[----:B------:R-:W-:-:S06]  /*0460*/  IMAD.WIDE R8, R12, R9, UR6 ;  /* 0x000000060c087e25 */ /* 0x000fcc000f8e0209 */
[----:B------:R4:W5:Y:S01]  /*0470*/  LDG.E R8, desc[UR8][R8.64] ;  /* 0x0000000808087981 */ /* 0x000962000c1e1900 */
[----:B-1----:R-:W-:Y:S01]  /*0480*/  I2FP.F32.S32 R5, R10 ;  /* 0x0000000a00057245 */ /* 0x002fe20000201400 */
[----:B------:R-:W-:-:S04]  /*0490*/  UIADD3 UR5, UPT, UPT, UR5, 0x8, URZ ;  /* 0x0000000805057890 */ /* 0x000fc8000fffe0ff */
[----:B------:R-:W-:Y:S01]  /*04a0*/  UISETP.NE.AND UP1, UPT, UR5, URZ, UPT ;  /* 0x000000ff0500728c */ /* 0x000fe2000bf25270 */
[----:B0-----:R-:W-:Y:S01]  /*04b0*/  IADD3 R2, P0, PT, R2, 0x20, RZ ;  /* 0x0000002002027810 */ /* 0x001fe20007f1e0ff */
[----:B--2---:R-:W-:-:S06]  /*04c0*/  FFMA R5, R14, R13, R5 ;  /* 0x0000000d0e057223 */ /* 0x004fcc0000000005 */
[----:B------:R-:W0:Y:S02]  /*04d0*/  F2I.TRUNC.NTZ R5, R5 ;  /* 0x0000000500057305 */ /* 0x000e24000020f100 */
[----:B0-----:R-:W-:-:S05]  /*04e0*/  I2FP.F32.S32 R13, R5 ;  /* 0x00000005000d7245 */ /* 0x001fca0000201400 */
[----:B---3--:R-:W-:-:S06]  /*04f0*/  FFMA R13, R16, R15, R13 ;  /* 0x0000000f100d7223 */ /* 0x008fcc000000000d */
[----:B------:R-:W0:Y:S02]  /*0500*/  F2I.TRUNC.NTZ R13, R13 ;  /* 0x0000000d000d7305 */ /* 0x000e24000020f100 */
[----:B0-----:R-:W-:-:S05]  /*0510*/  I2FP.F32.S32 R15, R13 ;  /* 0x0000000d000f7245 */ /* 0x001fca0000201400 */
[----:B----4-:R-:W-:-:S06]  /*0520*/  FFMA R15, R18, R17, R15 ;  /* 0x00000011120f7223 */ /* 0x010fcc000000000f */
[----:B------:R-:W0:Y:S02]  /*0530*/  F2I.TRUNC.NTZ R15, R15 ;  /* 0x0000000f000f7305 */ /* 0x000e24000020f100 */
[----:B0-----:R-:W-:-:S05]  /*0540*/  I2FP.F32.S32 R9, R15 ;  /* 0x0000000f00097245 */ /* 0x001fca0000201400 */
[----:B-----5:R-:W-:-:S06]  /*0550*/  FFMA R9, R20, R19, R9 ;  /* 0x0000001314097223 */ /* 0x020fcc0000000009 */
[----:B------:R-:W0:Y:S02]  /*0560*/  F2I.TRUNC.NTZ R9, R9 ;  /* 0x0000000900097305 */ /* 0x000e24000020f100 */
[----:B0-----:R-:W-:-:S05]  /*0570*/  I2FP.F32.S32 R6, R9 ;  /* 0x0000000900067245 */ /* 0x001fca0000201400 */
[----:B------:R-:W-:-:S06]  /*0580*/  FFMA R6, R21, R22, R6 ;  /* 0x0000001615067223 */ /* 0x000fcc0000000006 */
        /* <DEDUP_REMOVED lines=9> */
[----:B------:R-:W0:Y:S01]  /*0620*/  F2I.TRUNC.NTZ R10, R10 ;  /* 0x0000000a000a7305 */ /* 0x000e22000020f100 */
[----:B------:R-:W-:Y:S02]  /*0630*/  MOV R7, UR10 ;  /* 0x0000000a00077c02 */ /* 0x000fe40008000f00 */
[----:B------:R-:W-:Y:S02]  /*0640*/  IADD3.X R3, PT, PT, RZ, R3, RZ, P0, !PT ;  /* 0x00000003ff037210 */ /* 0x000fe400007fe4ff */
[----:B------:R-:W-:Y:S01]  /*0650*/  LEA R12, R7, R12, 0x3 ;  /* 0x0000000c070c7211 */ /* 0x000fe200078e18ff */
[----:B------:R-:W-:Y:S06]  /*0660*/  BRA.U UP1, `(.L_x_2) ;  /* 0xfffffff901e07547 */ /* 0x000fec000b83ffff */
.L_x_1:
[----:B------:R-:W-:Y:S05]  /*0670*/  BRA.U !UP0, `(.L_x_3) ;  /* 0x00000005085c7547 */ /* 0x000fea000b800000 */
[----:B------:R-:W-:Y:S01]  /*0680*/  UISETP.GE.U32.AND UP0, UPT, UR11, 0x4, UPT ;  /* 0x000000040b00788c */ /* 0x000fe2000bf06070 */
[----:B------:R-:W-:Y:S01]  /*0690*/  IMAD R2, R0, UR10, RZ ;  /* 0x0000000a00027c24 */ /* 0x000fe2000f8e02ff */
[----:B------:R-:W-:-:S04]  /*06a0*/  ULOP3.LUT UR5, UR10, 0x3, URZ, 0xc0, !UPT ;  /* 0x000000030a057892 */ /* 0x000fc8000f8ec0ff */
[----:B------:R-:W-:-:S03]  /*06b0*/  UISETP.NE.AND UP1, UPT, UR5, URZ, UPT ;  /* 0x000000ff0500728c */ /* 0x000fc6000bf25270 */
[----:B------:R-:W-:Y:S08]  /*06c0*/  BRA.U !UP0, `(.L_x_4) ;  /* 0x00000001089c7547 */ /* 0x000ff0000b800000 */
[----:B------:R-:W1:Y:S01]  /*06d0*/  LDC.64 R6, c[0x0][0x388] ;  /* 0x0000e200ff067b82 */ /* 0x000e620000000a00 */
[----:B------:R-:W-:Y:S01]  /*06e0*/  MOV R4, UR4 ;  /* 0x0000000400047c02 */ /* 0x000fe20008000f00 */
[----:B------:R-:W-:Y:S01]  /*06f0*/  VIADD R3, R2, UR4 ;  /* 0x0000000402037c36 */ /* 0x000fe20008000000 */
[----:B------:R-:W2:Y:S03]  /*0700*/  LDCU.64 UR6, c[0x0][0x388] ;  /* 0x00007100ff0677ac */ /* 0x000ea60008000a00 */
[----:B------:R-:W-:Y:S02]  /*0710*/  IMAD R5, R4, UR10, R11 ;  /* 0x0000000a04057c24 */ /* 0x000fe4000f8e020b */
[----:B------:R-:W3:Y:S01]  /*0720*/  LDC.64 R8, c[0x0][0x390] ;  /* 0x0000e400ff087b82 */ /* 0x000ee20000000a00 */
[----:B-1----:R-:W-:-:S05]  /*0730*/  IMAD.WIDE.U32 R6, R3, 0x4, R6 ;  /* 0x0000000403067825 */ /* 0x002fca00078e0006 */
[----:B------:R1:W4:Y:S01]  /*0740*/  LDG.E R3, desc[UR8][R6.64] ;  /* 0x0000000806037981 */ /* 0x000322000c1e1900 */
[----:B---3--:R-:W-:-:S05]  /*0750*/  IMAD.WIDE R8, R5, 0x4, R8 ;  /* 0x0000000405087825 */ /* 0x008fca00078e0208 */
[----:B------:R3:W4:Y:S01]  /*0760*/  LDG.E R14, desc[UR8][R8.64] ;  /* 0x00000008080e7981 */ /* 0x000722000c1e1900 */
[----:B------:R-:W-:Y:S02]  /*0770*/  IADD3 R5, P0, PT, R2, UR4, RZ ;  /* 0x0000000402057c10 */ /* 0x000fe4000ff1e0ff */
[----:B------:R-:W-:Y:S02]  /*0780*/  MOV R13, UR10 ;  /* 0x0000000a000d7c02 */ /* 0x000fe40008000f00 */
[----:B------:R-:W-:Y:S02]  /*0790*/  IADD3.X R12, PT, PT, RZ, RZ, RZ, P0, !PT ;  /* 0x000000ffff0c7210 */ /* 0x000fe400007fe4ff */
[----:B--2---:R-:W-:-:S04]  /*07a0*/  LEA R4, P0, R5, UR6, 0x2 ;  /* 0x0000000605047c11 */ /* 0x004fc8000f8010ff */
[----:B------:R-:W-:Y:S01]  /*07b0*/  LEA.HI.X R5, R5, UR7, R12, 0x2, P0 ;  /* 0x0000000705057c11 */ /* 0x000fe200080f140c */
[----:B------:R-:W-:-:S04]  /*07c0*/  IMAD.WIDE.U32 R12, R13, 0x4, R8 ;  /* 0x000000040d0c7825 */ /* 0x000fc800078e0008 */
[----:B------:R-:W2:Y:S04]  /*07d0*/  LDG.E R15, desc[UR8][R4.64+0x4] ;  /* 0x00000408040f7981 */ /* 0x000ea8000c1e1900 */
[----:B------:R-:W2:Y:S01]  /*07e0*/  LDG.E R16, desc[UR8][R12.64] ;  /* 0x000000080c107981 */ /* 0x000ea2000c1e1900 */
[----:B------:R-:W-:-:S03]  /*07f0*/  MOV R17, UR10 ;  /* 0x0000000a00117c02 */ /* 0x000fc60008000f00 */
[----:B------:R-:W5:Y:S02]  /*0800*/  LDG.E R19, desc[UR8][R4.64+0xc] ;  /* 0x00000c0804137981 */ /* 0x000f64000c1e1900 */
[----:B-1----:R-:W-:Y:S02]  /*0810*/  IMAD.WIDE.U32 R6, R17, 0x4, R12 ;  /* 0x0000000411067825 */ /* 0x002fe400078e000c */
[----:B------:R-:W5:Y:S04]  /*0820*/  LDG.E R17, desc[UR8][R4.64+0x8] ;  /* 0x0000080804117981 */ /* 0x000f68000c1e1900 */
[----:B------:R1:W5:Y:S01]  /*0830*/  LDG.E R18, desc[UR8][R6.64] ;  /* 0x0000000806127981 */ /* 0x000362000c1e1900 */
[----:B---3--:R-:W-:-:S05]  /*0840*/  MOV R9, UR10 ;  /* 0x0000000a00097c02 */ /* 0x008fca0008000f00 */
[----:B------:R-:W-:-:S06]  /*0850*/  IMAD.WIDE.U32 R8, R9, 0x4, R6 ;  /* 0x0000000409087825 */ /* 0x000fcc00078e0006 */
[----:B------:R-:W3:Y:S01]  /*0860*/  LDG.E R8, desc[UR8][R8.64] ;  /* 0x0000000808087981 */ /* 0x000ee2000c1e1900 */
[----:B0-----:R-:W-:Y:S01]  /*0870*/  I2FP.F32.S32 R10, R10 ;  /* 0x0000000a000a7245 */ /* 0x001fe20000201400 */
[----:B------:R-:W-:-:S04]  /*0880*/  UIADD3 UR4, UPT, UPT, UR4, 0x4, URZ ;  /* 0x0000000404047890 */ /* 0x000fc8000fffe0ff */
[----:B----4-:R-:W-:-:S06]  /*0890*/  FFMA R3, R3, R14, R10 ;  /* 0x0000000e03037223 */ /* 0x010fcc000000000a */
[----:B------:R-:W0:Y:S02]  /*08a0*/  F2I.TRUNC.NTZ R3, R3 ;  /* 0x0000000300037305 */ /* 0x000e24000020f100 */
[----:B0-----:R-:W-:-:S05]  /*08b0*/  I2FP.F32.S32 R10, R3 ;  /* 0x00000003000a7245 */ /* 0x001fca0000201400 */
[----:B--2---:R-:W-:-:S06]  /*08c0*/  FFMA R15, R15, R16, R10 ;  /* 0x000000100f0f7223 */ /* 0x004fcc000000000a */
[----:B------:R-:W1:Y:S02]  /*08d0*/  F2I.TRUNC.NTZ R15, R15 ;  /* 0x0000000f000f7305 */ /* 0x000e64000020f100 */
[----:B-1----:R-:W-:-:S05]  /*08e0*/  I2FP.F32.S32 R6, R15 ;  /* 0x0000000f00067245 */ /* 0x002fca0000201400 */
[----:B-----5:R-:W-:-:S06]  /*08f0*/  FFMA R6, R17, R18, R6 ;  /* 0x0000001211067223 */ /* 0x020fcc0000000006 */
[----:B------:R-:W0:Y:S02]  /*0900*/  F2I.TRUNC.NTZ R6, R6 ;  /* 0x0000000600067305 */ /* 0x000e24000020f100 */
[----:B0-----:R-:W-:-:S05]  /*0910*/  I2FP.F32.S32 R4, R6 ;  /* 0x0000000600047245 */ /* 0x001fca0000201400 */
[----:B---3--:R-:W-:-:S04]  /*0920*/  FFMA R4, R19, R8, R4 ;  /* 0x0000000813047223 */ /* 0x008fc80000000004 */
[----:B------:R1:W2:Y:S03]  /*0930*/  F2I.TRUNC.NTZ R10, R4 ;  /* 0x00000004000a7305 */ /* 0x0002a6000020f100 */
.L_x_4:
[----:B------:R-:W-:Y:S05]  /*0940*/  BRA.U !UP1, `(.L_x_3) ;  /* 0x0000000109a87547 */ /* 0x000fea000b800000 */
[----:B------:R-:W-:Y:S02]  /*0950*/  UISETP.NE.AND UP0, UPT, UR5, 0x1, UPT ;  /* 0x000000010500788c */ /* 0x000fe4000bf05270 */
[----:B------:R-:W-:-:S04]  /*0960*/  ULOP3.LUT UR6, UR10, 0x1, URZ, 0xc0, !UPT ;  /* 0x000000010a067892 */ /* 0x000fc8000f8ec0ff */
[----:B------:R-:W-:-:S03]  /*0970*/  UISETP.NE.U32.AND UP1, UPT, UR6, 0x1, UPT ;  /* 0x000000010600788c */ /* 0x000fc6000bf25070 */
[----:B------:R-:W-:Y:S08]  /*0980*/  BRA.U !UP0, `(.L_x_5) ;  /* 0x0000000108647547 */ /* 0x000ff0000b800000 */
[----:B-1----:R-:W1:Y:S01]  /*0990*/  LDC.64 R4, c[0x0][0x388] ;  /* 0x0000e200ff047b82 */ /* 0x002e620000000a00 */
[----:B------:R-:W-:Y:S01]  /*09a0*/  IMAD.U32 R8, RZ, RZ, UR4 ;  /* 0x00000004ff087e24 */ /* 0x000fe2000f8e00ff */
[----:B------:R-:W-:Y:S01]  /*09b0*/  IADD3 R3, PT, PT, R2, UR4, RZ ;  /* 0x0000000402037c10 */ /* 0x000fe2000fffe0ff */
[----:B------:R-:W3:Y:S02]  /*09c0*/  LDCU.64 UR6, c[0x0][0x388] ;  /* 0x00007100ff0677ac */ /* 0x000ee40008000a00 */
[----:B------:R-:W-:-:S03]  /*09d0*/  IMAD R9, R8, UR10, R11 ;  /* 0x0000000a08097c24 */ /* 0x000fc6000f8e020b */
[----:B------:R-:W4:Y:S01]  /*09e0*/  LDC.64 R6, c[0x0][0x390] ;  /* 0x0000e400ff067b82 */ /* 0x000f220000000a00 */
[----:B-1----:R-:W-:-:S06]  /*09f0*/  IMAD.WIDE.U32 R4, R3, 0x4, R4 ;  /* 0x0000000403047825 */ /* 0x002fcc00078e0004 */
[----:B------:R-:W5:Y:S01]  /*0a00*/  LDG.E R4, desc[UR8][R4.64] ;  /* 0x0000000804047981 */ /* 0x000f62000c1e1900 */
[----:B----4-:R-:W-:-:S05]  /*0a10*/  IMAD.WIDE R6, R9, 0x4, R6 ;  /* 0x0000000409067825 */ /* 0x010fca00078e0206 */
[----:B------:R-:W5:Y:S01]  /*0a20*/  LDG.E R3, desc[UR8][R6.64] ;  /* 0x0000000806037981 */ /* 0x000f62000c1e1900 */
[----:B------:R-:W-:Y:S02]  /*0a30*/  IADD3 R9, P0, PT, R2, UR4, RZ ;  /* 0x0000000402097c10 */ /* 0x000fe4000ff1e0ff */
[----:B------:R-:W-:Y:S02]  /*0a40*/  MOV R13, UR10 ;  /* 0x0000000a000d7c02 */ /* 0x000fe40008000f00 */
[----:B------:R-:W-:Y:S02]  /*0a50*/  IADD3.X R12, PT, PT, RZ, RZ, RZ, P0, !PT ;  /* 0x000000ffff0c7210 */ /* 0x000fe400007fe4ff */
[----:B---3--:R-:W-:-:S04]  /*0a60*/  LEA R8, P0, R9, UR6, 0x2 ;  /* 0x0000000609087c11 */ /* 0x008fc8000f8010ff */
[----:B------:R-:W-:Y:S01]  /*0a70*/  LEA.HI.X R9, R9, UR7, R12, 0x2, P0 ;  /* 0x0000000709097c11 */ /* 0x000fe200080f140c */
[----:B------:R-:W-:-:S04]  /*0a80*/  IMAD.WIDE.U32 R12, R13, 0x4, R6 ;  /* 0x000000040d0c7825 */ /* 0x000fc800078e0006 */
[----:B------:R-:W3:Y:S04]  /*0a90*/  LDG.E R8, desc[UR8][R8.64+0x4] ;  /* 0x0000040808087981 */ /* 0x000ee8000c1e1900 */
[----:B------:R-:W3:Y:S01]  /*0aa0*/  LDG.E R13, desc[UR8][R12.64] ;  /* 0x000000080c0d7981 */ /* 0x000ee2000c1e1900 */
[----:B0-2---:R-:W-:Y:S01]  /*0ab0*/  I2FP.F32.S32 R15, R10 ;  /* 0x0000000a000f7245 */ /* 0x005fe20000201400 */
[----:B------:R-:W-:-:S04]  /*0ac0*/  UIADD3 UR4, UPT, UPT, UR4, 0x2, URZ ;  /* 0x0000000204047890 */ /* 0x000fc8000fffe0ff */
[----:B-----5:R-:W-:-:S06]  /*0ad0*/  FFMA R3, R4, R3, R15 ;  /* 0x0000000304037223 */ /* 0x020fcc000000000f */
[----:B------:R-:W0:Y:S02]  /*0ae0*/  F2I.TRUNC.NTZ R3, R3 ;  /* 0x0000000300037305 */ /* 0x000e24000020f100 */
[----:B0-----:R-:W-:-:S05]  /*0af0*/  I2FP.F32.S32 R5, R3 ;  /* 0x0000000300057245 */ /* 0x001fca0000201400 */
[----:B---3--:R-:W-:-:S04]  /*0b00*/  FFMA R5, R8, R13, R5 ;  /* 0x0000000d08057223 */ /* 0x008fc80000000005 */
[----:B------:R3:W4:Y:S03]  /*0b10*/  F2I.TRUNC.NTZ R10, R5 ;  /* 0x00000005000a7305 */ /* 0x000726000020f100 */
.L_x_5:
[----:B------:R-:W-:Y:S05]  /*0b20*/  BRA.U UP1, `(.L_x_3) ;  /* 0x0000000101307547 */ /* 0x000fea000b800000 */
[----:B-1-3--:R-:W1:Y:S01]  /*0b30*/  LDC.64 R4, c[0x0][0x388] ;  /* 0x0000e200ff047b82 */ /* 0x00ae620000000a00 */
[----:B------:R-:W-:Y:S02]  /*0b40*/  MOV R8, UR4 ;  /* 0x0000000400087c02 */ /* 0x000fe40008000f00 */
[----:B------:R-:W-:-:S03]  /*0b50*/  IADD3 R3, PT, PT, R2, UR4, RZ ;  /* 0x0000000402037c10 */ /* 0x000fc6000fffe0ff */
[----:B------:R-:W-:Y:S02]  /*0b60*/  IMAD R9, R8, UR10, R11 ;  /* 0x0000000a08097c24 */ /* 0x000fe4000f8e020b */
[----:B------:R-:W3:Y:S01]  /*0b70*/  LDC.64 R6, c[0x0][0x390] ;  /* 0x0000e400ff067b82 */ /* 0x000ee20000000a00 */
[----:B-1----:R-:W-:-:S06]  /*0b80*/  IMAD.WIDE.U32 R2, R3, 0x4, R4 ;  /* 0x0000000403027825 */ /* 0x002fcc00078e0004 */
[----:B------:R-:W5:Y:S01]  /*0b90*/  LDG.E R2, desc[UR8][R2.64] ;  /* 0x0000000802027981 */ /* 0x000f62000c1e1900 */
[----:B---3--:R-:W-:-:S06]  /*0ba0*/  IMAD.WIDE R4, R9, 0x4, R6 ;  /* 0x0000000409047825 */ /* 0x008fcc00078e0206 */
[----:B------:R-:W5:Y:S01]  /*0bb0*/  LDG.E R5, desc[UR8][R4.64] ;  /* 0x0000000804057981 */ /* 0x000f62000c1e1900 */
[----:B0-2-4-:R-:W-:-:S05]  /*0bc0*/  I2FP.F32.S32 R7, R10 ;  /* 0x0000000a00077245 */ /* 0x015fca0000201400 */
[----:B-----5:R-:W-:-:S06]  /*0bd0*/  FFMA R10, R2, R5, R7 ;  /* 0x00000005020a7223 */ /* 0x020fcc0000000007 */
[----:B------:R-:W0:Y:S02]  /*0be0*/  F2I.TRUNC.NTZ R10, R10 ;  /* 0x0000000a000a7305 */ /* 0x000e24000020f100 */
.L_x_3:
[----:B0-2-4-:R-:W-:-:S07]  /*0bf0*/  I2FP.F32.S32 R10, R10 ;  /* 0x0000000a000a7245 */ /* 0x015fce0000201400 */
.L_x_0:
[----:B------:R-:W0:Y:S01]  /*0c00*/  LDC.64 R2, c[0x0][0x380] ;  /* 0x0000e000ff027b82 */ /* 0x000e220000000a00 */
[----:B------:R-:W-:-:S04]  /*0c10*/  IMAD R11, R0, UR10, R11 ;  /* 0x0000000a000b7c24 */ /* 0x000fc8000f8e020b */
[----:B0-----:R-:W-:-:S05]  /*0c20*/  IMAD.WIDE R2, R11, 0x4, R2 ;  /* 0x000000040b027825 */ /* 0x001fca00078e0202 */
[----:B---3--:R-:W2:Y:S02]  /*0c30*/  LDG.E R5, desc[UR8][R2.64] ;  /* 0x0000000802057981 */ /* 0x008ea4000c1e1900 */
[----:B--2---:R-:W-:-:S05]  /*0c40*/  FADD R5, R5, R10 ;  /* 0x0000000a05057221 */ /* 0x004fca0000000000 */
[----:B------:R-:W-:Y:S01]  /*0c50*/  STG.E desc[UR8][R2.64], R5 ;  /* 0x0000000502007986 */ /* 0x000fe2000c101908 */
[----:B------:R-:W-:Y:S05]  /*0c60*/  EXIT ;  /* 0x000000000000794d */ /* 0x000fea0003800000 */
.L_x_6:
[----:B------:R-:W-:-:S00]  /*0c70*/  BRA `(.L_x_6) ;  /* 0xfffffffc00fc7947 */ /* 0x000fc0000383ffff */
[----:B------:R-:W-:-:S00]  /*0c80*/  NOP ;  /* 0x0000000000007918 */ /* 0x000fc00000000000 */
[----:B------:R-:W-:-:S00]  /*0c90*/  NOP ;  /* 0x0000000000007918 */ /* 0x000fc00000000000 */
[----:B------:R-:W-:-:S00]  /*0ca0*/  NOP ;  /* 0x0000000000007918 */ /* 0x000fc00000000000 */
[----:B------:R-:W-:-:S00]  /*0cb0*/  NOP ;  /* 0x0000000000007918 */ /* 0x000fc00000000000 */
[----:B------:R-:W-:-:S00]  /*0cc0*/  NOP ;  /* 0x0000000000007918 */ /* 0x000fc00000000000 */
[----:B------:R-:W-:-:S00]  /*0cd0*/  NOP ;  /* 0x0000000000007918 */ /* 0x000fc00000000000 */
[----:B------:R-:W-:-:S00]  /*0ce0*/  NOP ;  /* 0x0000000000007918 */ /* 0x000fc00000000000 */
[----:B------:R-:W-:-:S00]  /*0cf0*/  NOP ;  /* 0x0000000000007918 */ /* 0x000fc00000000000 */
.L_x_7:


//--------------------- .nv.shared.reserved.0     --------------------------
	.section	.nv.shared.reserved.0,"aw",@nobits
	.weak		__nv_reservedSMEM_offset_0_alias
	.size		__nv_reservedSMEM_offset_0_alias, 0, 64
	.other		__nv_reservedSMEM_offset_0_alias,@"STO_CUDA_RESERVED_SHARED STV_DEFAULT"
__nv_reservedSMEM_offset_0_alias:
	.zero		0
	.zero		64


//--------------------- .nv.constant0._Z9matrixMulPfS_S_i --------------------------
	.section	.nv.constant0._Z9matrixMulPfS_S_i,"a",@progbits
	.sectionflags	@""
	.align	4
.nv.constant0._Z9matrixMulPfS_S_i:
	.zero		924


//--------------------- SYMBOLS --------------------------

	.type		.nv.reservedSmem.offset0,@object
	.size		.nv.reservedSmem.offset0,0x4
